//
// Generated by NVIDIA NVVM Compiler
//
// Compiler Build ID: CL-36424714
// Cuda compilation tools, release 13.0, V13.0.88
// Based on NVVM 20.0.0
//

.version 9.0
.target sm_100
.address_size 64


.entry _ZN32_GLOBAL__N__7474bd2d_4_k_cu_main22extract_cache_from_oneIfEEvPT_mmS2_(
	.param .u64 .ptr .align 1 _ZN32_GLOBAL__N__7474bd2d_4_k_cu_main22extract_cache_from_oneIfEEvPT_mmS2__param_0,
	.param .u64 _ZN32_GLOBAL__N__7474bd2d_4_k_cu_main22extract_cache_from_oneIfEEvPT_mmS2__param_1,
	.param .u64 _ZN32_GLOBAL__N__7474bd2d_4_k_cu_main22extract_cache_from_oneIfEEvPT_mmS2__param_2,
	.param .u64 .ptr .align 1 _ZN32_GLOBAL__N__7474bd2d_4_k_cu_main22extract_cache_from_oneIfEEvPT_mmS2__param_3
)
{
	.reg .pred 	%p<4>;
	.reg .b32 	%r<7>;
	.reg .b32 	%f<2>;
	.reg .b64 	%rd<18>;

	ld.param.u64 	%rd9, [_ZN32_GLOBAL__N__7474bd2d_4_k_cu_main22extract_cache_from_oneIfEEvPT_mmS2__param_0];
	ld.param.u64 	%rd12, [_ZN32_GLOBAL__N__7474bd2d_4_k_cu_main22extract_cache_from_oneIfEEvPT_mmS2__param_1];
	ld.param.u64 	%rd10, [_ZN32_GLOBAL__N__7474bd2d_4_k_cu_main22extract_cache_from_oneIfEEvPT_mmS2__param_2];
	ld.param.u64 	%rd11, [_ZN32_GLOBAL__N__7474bd2d_4_k_cu_main22extract_cache_from_oneIfEEvPT_mmS2__param_3];
	mov.u32 	%r1, %tid.y;
	mov.u32 	%r2, %ctaid.x;
	mov.u32 	%r3, %ntid.y;
	mad.lo.s32 	%r4, %r2, %r3, %r1;
	cvt.u64.u32 	%rd1, %r4;
	setp.le.u64 	%p1, %rd12, %rd1;
	@%p1 bra 	$L__BB0_4;
	mov.u32 	%r5, %tid.x;
	cvt.u64.u32 	%rd17, %r5;
	setp.le.u64 	%p2, %rd10, %rd17;
	@%p2 bra 	$L__BB0_4;
	mul.lo.s64 	%rd3, %rd10, %rd1;
	mov.u32 	%r6, %ntid.x;
	cvt.u64.u32 	%rd4, %r6;
	cvta.to.global.u64 	%rd5, %rd11;
	cvta.to.global.u64 	%rd6, %rd9;
$L__BB0_3:
	add.s64 	%rd13, %rd17, %rd3;
	shl.b64 	%rd14, %rd13, 2;
	add.s64 	%rd15, %rd5, %rd14;
	ld.global.f32 	%f1, [%rd15];
	add.s64 	%rd16, %rd6, %rd14;
	st.global.f32 	[%rd16], %f1;
	add.s64 	%rd17, %rd17, %rd4;
	setp.lt.u64 	%p3, %rd17, %rd10;
	@%p3 bra 	$L__BB0_3;
$L__BB0_4:
	ret;

}
.entry _ZN32_GLOBAL__N__7474bd2d_4_k_cu_main22extract_cache_from_twoIfEEvPT_mmS2_S2_(
	.param .u64 .ptr .align 1 _ZN32_GLOBAL__N__7474bd2d_4_k_cu_main22extract_cache_from_twoIfEEvPT_mmS2_S2__param_0,
	.param .u64 _ZN32_GLOBAL__N__7474bd2d_4_k_cu_main22extract_cache_from_twoIfEEvPT_mmS2_S2__param_1,
	.param .u64 _ZN32_GLOBAL__N__7474bd2d_4_k_cu_main22extract_cache_from_twoIfEEvPT_mmS2_S2__param_2,
	.param .u64 .ptr .align 1 _ZN32_GLOBAL__N__7474bd2d_4_k_cu_main22extract_cache_from_twoIfEEvPT_mmS2_S2__param_3,
	.param .u64 .ptr .align 1 _ZN32_GLOBAL__N__7474bd2d_4_k_cu_main22extract_cache_from_twoIfEEvPT_mmS2_S2__param_4
)
{
	.reg .pred 	%p<5>;
	.reg .b32 	%r<7>;
	.reg .b32 	%f<5>;
	.reg .b64 	%rd<27>;

	ld.param.u64 	%rd11, [_ZN32_GLOBAL__N__7474bd2d_4_k_cu_main22extract_cache_from_twoIfEEvPT_mmS2_S2__param_0];
	ld.param.u64 	%rd15, [_ZN32_GLOBAL__N__7474bd2d_4_k_cu_main22extract_cache_from_twoIfEEvPT_mmS2_S2__param_1];
	ld.param.u64 	%rd12, [_ZN32_GLOBAL__N__7474bd2d_4_k_cu_main22extract_cache_from_twoIfEEvPT_mmS2_S2__param_2];
	ld.param.u64 	%rd13, [_ZN32_GLOBAL__N__7474bd2d_4_k_cu_main22extract_cache_from_twoIfEEvPT_mmS2_S2__param_3];
	ld.param.u64 	%rd14, [_ZN32_GLOBAL__N__7474bd2d_4_k_cu_main22extract_cache_from_twoIfEEvPT_mmS2_S2__param_4];
	mov.u32 	%r1, %tid.y;
	mov.u32 	%r2, %ctaid.x;
	mov.u32 	%r3, %ntid.y;
	mad.lo.s32 	%r4, %r2, %r3, %r1;
	cvt.u64.u32 	%rd1, %r4;
	setp.le.u64 	%p1, %rd15, %rd1;
	@%p1 bra 	$L__BB1_7;
	mov.u32 	%r5, %tid.x;
	cvt.u64.u32 	%rd26, %r5;
	setp.le.u64 	%p2, %rd12, %rd26;
	@%p2 bra 	$L__BB1_7;
	shr.u64 	%rd16, %rd1, 1;
	and.b64  	%rd3, %rd1, 1;
	mul.lo.s64 	%rd4, %rd16, %rd12;
	mov.u32 	%r6, %ntid.x;
	cvt.u64.u32 	%rd5, %r6;
	cvta.to.global.u64 	%rd6, %rd13;
	cvta.to.global.u64 	%rd7, %rd14;
	cvta.to.global.u64 	%rd8, %rd11;
$L__BB1_3:
	setp.eq.s64 	%p3, %rd3, 0;
	@%p3 bra 	$L__BB1_5;
	add.s64 	%rd17, %rd26, %rd4;
	shl.b64 	%rd18, %rd17, 2;
	add.s64 	%rd19, %rd6, %rd18;
	ld.global.f32 	%f4, [%rd19];
	bra.uni 	$L__BB1_6;
$L__BB1_5:
	add.s64 	%rd20, %rd26, %rd4;
	shl.b64 	%rd21, %rd20, 2;
	add.s64 	%rd22, %rd7, %rd21;
	ld.global.f32 	%f4, [%rd22];
$L__BB1_6:
	add.s64 	%rd23, %rd26, %rd4;
	shl.b64 	%rd24, %rd23, 2;
	add.s64 	%rd25, %rd8, %rd24;
	st.global.f32 	[%rd25], %f4;
	add.s64 	%rd26, %rd26, %rd5;
	setp.lt.u64 	%p4, %rd26, %rd12;
	@%p4 bra 	$L__BB1_3;
$L__BB1_7:
	ret;

}


// ===== COMPILED SASS (sm_100) =====

	.target	sm_100

	.elftype	@"ET_EXEC"


//--------------------- .note.nv.tkinfo           --------------------------
	.section	.note.nv.tkinfo,"",@"SHT_NOTE"
	.sectionflags	@"SHF_NOTE_NV_TKINFO"
	.tkinfo
        /*0018*/ 	.word	0x00000002
        /*0030*/ 	.string	""
        /*0030*/ 	.string	"ptxas"
        /*0030*/ 	.string	"Cuda compilation tools, release 13.0, V13.0.88"
        /*0030*/ 	.string	"Build cuda_13.0.r13.0/compiler.36424714_0"
        /*0030*/ 	.string	"-arch sm_100 -m 64 "



//--------------------- .note.nv.cuinfo           --------------------------
	.section	.note.nv.cuinfo,"",@"SHT_NOTE"
	.sectionflags	@"SHF_NOTE_NV_CUINFO"
        /*0018*/ 	.short	0x0002
        /*001a*/ 	.short	0x0064
        /*001c*/ 	.short	0x0082
	.zero		2


//--------------------- .nv.info                  --------------------------
	.section	.nv.info,"",@"SHT_CUDA_INFO"
	.align	4


	//----- nvinfo : EIATTR_REGCOUNT
	.align		4
        /*0000*/ 	.byte	0x04, 0x2f
        /*0002*/ 	.short	(.L_1 - .L_0)
	.align		4
.L_0:
        /*0004*/ 	.word	index@(_ZN32_GLOBAL__N__7474bd2d_4_k_cu_main22extract_cache_from_oneIfEEvPT_mmS2_)
        /*0008*/ 	.word	0x0000000c


	//----- nvinfo : EIATTR_FRAME_SIZE
	.align		4
.L_1:
        /*000c*/ 	.byte	0x04, 0x11
        /*000e*/ 	.short	(.L_3 - .L_2)
	.align		4
.L_2:
        /*0010*/ 	.word	index@(_ZN32_GLOBAL__N__7474bd2d_4_k_cu_main22extract_cache_from_oneIfEEvPT_mmS2_)
        /*0014*/ 	.word	0x00000000


	//----- nvinfo : EIATTR_REGCOUNT
	.align		4
.L_3:
        /*0018*/ 	.byte	0x04, 0x2f
        /*001a*/ 	.short	(.L_5 - .L_4)
	.align		4
.L_4:
        /*001c*/ 	.word	index@(_ZN32_GLOBAL__N__7474bd2d_4_k_cu_main22extract_cache_from_twoIfEEvPT_mmS2_S2_)
        /*0020*/ 	.word	0x00000016


	//----- nvinfo : EIATTR_FRAME_SIZE
	.align		4
.L_5:
        /*0024*/ 	.byte	0x04, 0x11
        /*0026*/ 	.short	(.L_7 - .L_6)
	.align		4
.L_6:
        /*0028*/ 	.word	index@(_ZN32_GLOBAL__N__7474bd2d_4_k_cu_main22extract_cache_from_twoIfEEvPT_mmS2_S2_)
        /*002c*/ 	.word	0x00000000


	//----- nvinfo : EIATTR_MIN_STACK_SIZE
	.align		4
.L_7:
        /*0030*/ 	.byte	0x04, 0x12
        /*0032*/ 	.short	(.L_9 - .L_8)
	.align		4
.L_8:
        /*0034*/ 	.word	index@(_ZN32_GLOBAL__N__7474bd2d_4_k_cu_main22extract_cache_from_twoIfEEvPT_mmS2_S2_)
        /*0038*/ 	.word	0x00000000


	//----- nvinfo : EIATTR_MIN_STACK_SIZE
	.align		4
.L_9:
        /*003c*/ 	.byte	0x04, 0x12
        /*003e*/ 	.short	(.L_11 - .L_10)
	.align		4
.L_10:
        /*0040*/ 	.word	index@(_ZN32_GLOBAL__N__7474bd2d_4_k_cu_main22extract_cache_from_oneIfEEvPT_mmS2_)
        /*0044*/ 	.word	0x00000000
.L_11:


//--------------------- .nv.compat                --------------------------
	.section	.nv.compat,"",@"SHT_CUDA_COMPAT_INFO"
	.align	4
        /*0000*/ 	.byte	0x02, 0x09, 0x00, 0x00, 0x02, 0x02, 0x01, 0x00, 0x02, 0x05, 0x05, 0x00, 0x03, 0x07, 0x01, 0x01
        /*0010*/ 	.byte	0x02, 0x03, 0x00, 0x00, 0x02, 0x06, 0x01, 0x00, 0x04, 0x0b, 0x08, 0x00, 0x09, 0x00, 0x00, 0x00
        /*0020*/ 	.byte	0x00, 0x00, 0x00, 0x00


//--------------------- .nv.info._ZN32_GLOBAL__N__7474bd2d_4_k_cu_main22extract_cache_from_twoIfEEvPT_mmS2_S2_ --------------------------
	.section	.nv.info._ZN32_GLOBAL__N__7474bd2d_4_k_cu_main22extract_cache_from_twoIfEEvPT_mmS2_S2_,"",@"SHT_CUDA_INFO"
	.sectionflags	@""
	.align	4


	//----- nvinfo : EIATTR_CUDA_API_VERSION
	.align		4
        /*0000*/ 	.byte	0x04, 0x37
        /*0002*/ 	.short	(.L_13 - .L_12)
.L_12:
        /*0004*/ 	.word	0x00000082


	//----- nvinfo : EIATTR_KPARAM_INFO
	.align		4
.L_13:
        /*0008*/ 	.byte	0x04, 0x17
        /*000a*/ 	.short	(.L_15 - .L_14)
.L_14:
        /*000c*/ 	.word	0x00000000
        /*0010*/ 	.short	0x0004
        /*0012*/ 	.short	0x0020
        /*0014*/ 	.byte	0x00, 0xf5, 0x21, 0x00


	//----- nvinfo : EIATTR_KPARAM_INFO
	.align		4
.L_15:
        /*0018*/ 	.byte	0x04, 0x17
        /*001a*/ 	.short	(.L_17 - .L_16)
.L_16:
        /*001c*/ 	.word	0x00000000
        /*0020*/ 	.short	0x0003
        /*0022*/ 	.short	0x0018
        /*0024*/ 	.byte	0x00, 0xf5, 0x21, 0x00


	//----- nvinfo : EIATTR_KPARAM_INFO
	.align		4
.L_17:
        /*0028*/ 	.byte	0x04, 0x17
        /*002a*/ 	.short	(.L_19 - .L_18)
.L_18:
        /*002c*/ 	.word	0x00000000
        /*0030*/ 	.short	0x0002
        /*0032*/ 	.short	0x0010
        /*0034*/ 	.byte	0x00, 0xf0, 0x21, 0x00


	//----- nvinfo : EIATTR_KPARAM_INFO
	.align		4
.L_19:
        /*0038*/ 	.byte	0x04, 0x17
        /*003a*/ 	.short	(.L_21 - .L_20)
.L_20:
        /*003c*/ 	.word	0x00000000
        /*0040*/ 	.short	0x0001
        /*0042*/ 	.short	0x0008
        /*0044*/ 	.byte	0x00, 0xf0, 0x21, 0x00


	//----- nvinfo : EIATTR_KPARAM_INFO
	.align		4
.L_21:
        /*0048*/ 	.byte	0x04, 0x17
        /*004a*/ 	.short	(.L_23 - .L_22)
.L_22:
        /*004c*/ 	.word	0x00000000
        /*0050*/ 	.short	0x0000
        /*0052*/ 	.short	0x0000
        /*0054*/ 	.byte	0x00, 0xf5, 0x21, 0x00


	//----- nvinfo : EIATTR_SPARSE_MMA_MASK
	.align		4
.L_23:
        /*0058*/ 	.byte	0x03, 0x50
        /*005a*/ 	.short	0x0000


	//----- nvinfo : EIATTR_MAXREG_COUNT
	.align		4
        /*005c*/ 	.byte	0x03, 0x1b
        /*005e*/ 	.short	0x00ff


	//----- nvinfo : EIATTR_MERCURY_ISA_VERSION
	.align		4
        /*0060*/ 	.byte	0x03, 0x5f
        /*0062*/ 	.short	0x0101


	//----- nvinfo : EIATTR_VRC_CTA_INIT_COUNT
	.align		4
        /*0064*/ 	.byte	0x02, 0x4a
	.zero		1
	.zero		1


	//----- nvinfo : EIATTR_EXIT_INSTR_OFFSETS
	.align		4
        /*0068*/ 	.byte	0x04, 0x1c
        /*006a*/ 	.short	(.L_25 - .L_24)


	//   ....[0]....
.L_24:
        /*006c*/ 	.word	0x00000080


	//   ....[1]....
        /*0070*/ 	.word	0x000000d0


	//   ....[2]....
        /*0074*/ 	.word	0x000002f0


	//----- nvinfo : EIATTR_CRS_STACK_SIZE
	.align		4
.L_25:
        /*0078*/ 	.byte	0x04, 0x1e
        /*007a*/ 	.short	(.L_27 - .L_26)
.L_26:
        /*007c*/ 	.word	0x00000000


	//----- nvinfo : EIATTR_CBANK_PARAM_SIZE
	.align		4
.L_27:
        /*0080*/ 	.byte	0x03, 0x19
        /*0082*/ 	.short	0x0028


	//----- nvinfo : EIATTR_PARAM_CBANK
	.align		4
        /*0084*/ 	.byte	0x04, 0x0a
        /*0086*/ 	.short	(.L_29 - .L_28)
	.align		4
.L_28:
        /*0088*/ 	.word	index@(.nv.constant0._ZN32_GLOBAL__N__7474bd2d_4_k_cu_main22extract_cache_from_twoIfEEvPT_mmS2_S2_)
        /*008c*/ 	.short	0x0380
        /*008e*/ 	.short	0x0028


	//----- nvinfo : EIATTR_SW_WAR
	.align		4
.L_29:
        /*0090*/ 	.byte	0x04, 0x36
        /*0092*/ 	.short	(.L_31 - .L_30)
.L_30:
        /*0094*/ 	.word	0x00000008
.L_31:


//--------------------- .nv.info._ZN32_GLOBAL__N__7474bd2d_4_k_cu_main22extract_cache_from_oneIfEEvPT_mmS2_ --------------------------
	.section	.nv.info._ZN32_GLOBAL__N__7474bd2d_4_k_cu_main22extract_cache_from_oneIfEEvPT_mmS2_,"",@"SHT_CUDA_INFO"
	.sectionflags	@""
	.align	4


	//----- nvinfo : EIATTR_CUDA_API_VERSION
	.align		4
        /*0000*/ 	.byte	0x04, 0x37
        /*0002*/ 	.short	(.L_33 - .L_32)
.L_32:
        /*0004*/ 	.word	0x00000082


	//----- nvinfo : EIATTR_KPARAM_INFO
	.align		4
.L_33:
        /*0008*/ 	.byte	0x04, 0x17
        /*000a*/ 	.short	(.L_35 - .L_34)
.L_34:
        /*000c*/ 	.word	0x00000000
        /*0010*/ 	.short	0x0003
        /*0012*/ 	.short	0x0018
        /*0014*/ 	.byte	0x00, 0xf5, 0x21, 0x00


	//----- nvinfo : EIATTR_KPARAM_INFO
	.align		4
.L_35:
        /*0018*/ 	.byte	0x04, 0x17
        /*001a*/ 	.short	(.L_37 - .L_36)
.L_36:
        /*001c*/ 	.word	0x00000000
        /*0020*/ 	.short	0x0002
        /*0022*/ 	.short	0x0010
        /*0024*/ 	.byte	0x00, 0xf0, 0x21, 0x00


	//----- nvinfo : EIATTR_KPARAM_INFO
	.align		4
.L_37:
        /*0028*/ 	.byte	0x04, 0x17
        /*002a*/ 	.short	(.L_39 - .L_38)
.L_38:
        /*002c*/ 	.word	0x00000000
        /*0030*/ 	.short	0x0001
        /*0032*/ 	.short	0x0008
        /*0034*/ 	.byte	0x00, 0xf0, 0x21, 0x00


	//----- nvinfo : EIATTR_KPARAM_INFO
	.align		4
.L_39:
        /*0038*/ 	.byte	0x04, 0x17
        /*003a*/ 	.short	(.L_41 - .L_40)
.L_40:
        /*003c*/ 	.word	0x00000000
        /*0040*/ 	.short	0x0000
        /*0042*/ 	.short	0x0000
        /*0044*/ 	.byte	0x00, 0xf5, 0x21, 0x00


	//----- nvinfo : EIATTR_SPARSE_MMA_MASK
	.align		4
.L_41:
        /*0048*/ 	.byte	0x03, 0x50
        /*004a*/ 	.short	0x0000


	//----- nvinfo : EIATTR_MAXREG_COUNT
	.align		4
        /*004c*/ 	.byte	0x03, 0x1b
        /*004e*/ 	.short	0x00ff


	//----- nvinfo : EIATTR_MERCURY_ISA_VERSION
	.align		4
        /*0050*/ 	.byte	0x03, 0x5f
        /*0052*/ 	.short	0x0101


	//----- nvinfo : EIATTR_VRC_CTA_INIT_COUNT
	.align		4
        /*0054*/ 	.byte	0x02, 0x4a
	.zero		1
	.zero		1


	//----- nvinfo : EIATTR_EXIT_INSTR_OFFSETS
	.align		4
        /*0058*/ 	.byte	0x04, 0x1c
        /*005a*/ 	.short	(.L_43 - .L_42)


	//   ....[0]....
.L_42:
        /*005c*/ 	.word	0x00000080


	//   ....[1]....
        /*0060*/ 	.word	0x000000d0


	//   ....[2]....
        /*0064*/ 	.word	0x00000250


	//----- nvinfo : EIATTR_CRS_STACK_SIZE
	.align		4
.L_43:
        /*0068*/ 	.byte	0x04, 0x1e
        /*006a*/ 	.short	(.L_45 - .L_44)
.L_44:
        /*006c*/ 	.word	0x00000000


	//----- nvinfo : EIATTR_CBANK_PARAM_SIZE
	.align		4
.L_45:
        /*0070*/ 	.byte	0x03, 0x19
        /*0072*/ 	.short	0x0020


	//----- nvinfo : EIATTR_PARAM_CBANK
	.align		4
        /*0074*/ 	.byte	0x04, 0x0a
        /*0076*/ 	.short	(.L_47 - .L_46)
	.align		4
.L_46:
        /*0078*/ 	.word	index@(.nv.constant0._ZN32_GLOBAL__N__7474bd2d_4_k_cu_main22extract_cache_from_oneIfEEvPT_mmS2_)
        /*007c*/ 	.short	0x0380
        /*007e*/ 	.short	0x0020


	//----- nvinfo : EIATTR_SW_WAR
	.align		4
.L_47:
        /*0080*/ 	.byte	0x04, 0x36
        /*0082*/ 	.short	(.L_49 - .L_48)
.L_48:
        /*0084*/ 	.word	0x00000008
.L_49:


//--------------------- .nv.callgraph             --------------------------
	.section	.nv.callgraph,"",@"SHT_CUDA_CALLGRAPH"
	.align	4
	.sectionentsize	8
	.align		4
        /*0000*/ 	.word	0x00000000
	.align		4
        /*0004*/ 	.word	0xffffffff
	.align		4
        /*0008*/ 	.word	0x00000000
	.align		4
        /*000c*/ 	.word	0xfffffffe
	.align		4
        /*0010*/ 	.word	0x00000000
	.align		4
        /*0014*/ 	.word	0xfffffffd
	.align		4
        /*0018*/ 	.word	0x00000000
	.align		4
        /*001c*/ 	.word	0xfffffffc


//--------------------- .text._ZN32_GLOBAL__N__7474bd2d_4_k_cu_main22extract_cache_from_twoIfEEvPT_mmS2_S2_ --------------------------
	.section	.text._ZN32_GLOBAL__N__7474bd2d_4_k_cu_main22extract_cache_from_twoIfEEvPT_mmS2_S2_,"ax",@progbits
	.align	128
.text._ZN32_GLOBAL__N__7474bd2d_4_k_cu_main22extract_cache_from_twoIfEEvPT_mmS2_S2_:
        .type           _ZN32_GLOBAL__N__7474bd2d_4_k_cu_main22extract_cache_from_twoIfEEvPT_mmS2_S2_,@function
        .size           _ZN32_GLOBAL__N__7474bd2d_4_k_cu_main22extract_cache_from_twoIfEEvPT_mmS2_S2_,(.L_x_4 - _ZN32_GLOBAL__N__7474bd2d_4_k_cu_main22extract_cache_from_twoIfEEvPT_mmS2_S2_)
        .other          _ZN32_GLOBAL__N__7474bd2d_4_k_cu_main22extract_cache_from_twoIfEEvPT_mmS2_S2_,@"STO_CUDA_ENTRY STV_DEFAULT"
_ZN32_GLOBAL__N__7474bd2d_4_k_cu_main22extract_cache_from_twoIfEEvPT_mmS2_S2_:
[----:B------:R-:W-:Y:S01]  /*0000*/  LDC R1, c[0x0][0x37c] ;  /* 0x0000df00ff017b82 */ /* 0x000fe20000000800 */
[----:B------:R-:W0:Y:S07]  /*0010*/  S2R R0, SR_TID.Y ;  /* 0x0000000000007919 */ /* 0x000e2e0000002200 */
[----:B------:R-:W0:Y:S01]  /*0020*/  S2UR UR4, SR_CTAID.X ;  /* 0x00000000000479c3 */ /* 0x000e220000002500 */
[----:B------:R-:W1:Y:S07]  /*0030*/  LDCU.64 UR6, c[0x0][0x388] ;  /* 0x00007100ff0677ac */ /* 0x000e6e0008000a00 */
[----:B------:R-:W0:Y:S02]  /*0040*/  LDC R3, c[0x0][0x364] ;  /* 0x0000d900ff037b82 */ /* 0x000e240000000800 */
[----:B0-----:R-:W-:-:S05]  /*0050*/  IMAD R0, R3, UR4, R0 ;  /* 0x0000000403007c24 */ /* 0x001fca000f8e0200 */
[----:B-1----:R-:W-:-:S04]  /*0060*/  ISETP.GE.U32.AND P0, PT, R0, UR6, PT ;  /* 0x0000000600007c0c */ /* 0x002fc8000bf06070 */
[----:B------:R-:W-:-:S13]  /*0070*/  ISETP.GE.U32.AND.EX P0, PT, RZ, UR7, PT, P0 ;  /* 0x00000007ff007c0c */ /* 0x000fda000bf06100 */
[----:B------:R-:W-:Y:S05]  /*0080*/  @P0 EXIT ;  /* 0x000000000000094d */ /* 0x000fea0003800000 */
[----:B------:R-:W0:Y:S01]  /*0090*/  S2R R2, SR_TID.X ;  /* 0x0000000000027919 */ /* 0x000e220000002100 */
[----:B------:R-:W0:Y:S02]  /*00a0*/  LDCU.64 UR4, c[0x0][0x390] ;  /* 0x00007200ff0477ac */ /* 0x000e240008000a00 */
[----:B0-----:R-:W-:-:S04]  /*00b0*/  ISETP.GE.U32.AND P0, PT, R2, UR4, PT ;  /* 0x0000000402007c0c */ /* 0x001fc8000bf06070 */
[----:B------:R-:W-:-:S13]  /*00c0*/  ISETP.GE.U32.AND.EX P0, PT, RZ, UR5, PT, P0 ;  /* 0x00000005ff007c0c */ /* 0x000fda000bf06100 */
[----:B------:R-:W-:Y:S05]  /*00d0*/  @P0 EXIT ;  /* 0x000000000000094d */ /* 0x000fea0003800000 */
[C---:B------:R-:W-:Y:S01]  /*00e0*/  LOP3.LUT P1, RZ, R0.reuse, 0x1, RZ, 0xc0, !PT ;  /* 0x0000000100ff7812 */ /* 0x040fe2000782c0ff */
[----:B------:R-:W-:Y:S01]  /*00f0*/  IMAD.MOV.U32 R17, RZ, RZ, R2 ;  /* 0x000000ffff117224 */ /* 0x000fe200078e0002 */
[----:B------:R-:W-:Y:S01]  /*0100*/  SHF.R.U64 R15, R0, 0x1, RZ ;  /* 0x00000001000f7819 */ /* 0x000fe200000012ff */
[----:B------:R-:W-:Y:S01]  /*0110*/  IMAD.MOV.U32 R0, RZ, RZ, RZ ;  /* 0x000000ffff007224 */ /* 0x000fe200078e00ff */
[----:B------:R-:W0:Y:S01]  /*0120*/  LDCU UR4, c[0x0][0x360] ;  /* 0x00006c00ff0477ac */ /* 0x000e220008000800 */
[----:B------:R-:W1:Y:S01]  /*0130*/  LDCU.64 UR6, c[0x0][0x358] ;  /* 0x00006b00ff0677ac */ /* 0x000e620008000a00 */
[----:B------:R-:W2:Y:S07]  /*0140*/  LDCU.64 UR8, c[0x0][0x380] ;  /* 0x00007000ff0877ac */ /* 0x000eae0008000a00 */
.L_x_0:
[----:B---3--:R-:W3:Y:S01]  /*0150*/  LDC.64 R2, c[0x0][0x390] ;  /* 0x0000e400ff027b82 */ /* 0x008ee20000000a00 */
[----:B------:R-:W-:Y:S02]  /*0160*/  IMAD.MOV.U32 R6, RZ, RZ, R17 ;  /* 0x000000ffff067224 */ /* 0x000fe400078e0011 */
[----:B------:R-:W-:-:S05]  /*0170*/  IMAD.MOV.U32 R7, RZ, RZ, R0 ;  /* 0x000000ffff077224 */ /* 0x000fca00078e0000 */
[----:B------:R-:W4:Y:S08]  /*0180*/  LDC.64 R8, c[0x0][0x398] ;  /* 0x0000e600ff087b82 */ /* 0x000f300000000a00 */
[----:B------:R-:W5:Y:S01]  /*0190*/  @!P1 LDC.64 R18, c[0x0][0x3a0] ;  /* 0x0000e800ff129b82 */ /* 0x000f620000000a00 */
[C---:B---3--:R-:W-:Y:S02]  /*01a0*/  @P1 IMAD R11, R15.reuse, R3, RZ ;  /* 0x000000030f0b1224 */ /* 0x048fe400078e02ff */
[----:B------:R-:W-:-:S05]  /*01b0*/  @P1 IMAD.WIDE.U32 R4, R15, R2, R6 ;  /* 0x000000020f041225 */ /* 0x000fca00078e0006 */
[----:B------:R-:W3:Y:S01]  /*01c0*/  @!P1 LDC.64 R2, c[0x0][0x390] ;  /* 0x0000e400ff029b82 */ /* 0x000ee20000000a00 */
[----:B------:R-:W-:Y:S01]  /*01d0*/  @P1 IMAD.IADD R11, R5, 0x1, R11 ;  /* 0x00000001050b1824 */ /* 0x000fe200078e020b */
[----:B----4-:R-:W-:-:S04]  /*01e0*/  @P1 LEA R8, P0, R4, R8, 0x2 ;  /* 0x0000000804081211 */ /* 0x010fc800078010ff */
[----:B------:R-:W-:-:S05]  /*01f0*/  @P1 LEA.HI.X R9, R4, R9, R11, 0x2, P0 ;  /* 0x0000000904091211 */ /* 0x000fca00000f140b */
[----:B-1----:R-:W4:Y:S01]  /*0200*/  @P1 LDG.E R13, desc[UR6][R8.64] ;  /* 0x00000006080d1981 */ /* 0x002f22000c1e1900 */
[----:B---3--:R-:W-:-:S04]  /*0210*/  @!P1 IMAD.WIDE.U32 R4, R15, R2, R6 ;  /* 0x000000020f049225 */ /* 0x008fc800078e0006 */
[----:B------:R-:W-:Y:S01]  /*0220*/  @!P1 IMAD R7, R15, R3, RZ ;  /* 0x000000030f079224 */ /* 0x000fe200078e02ff */
[----:B-----5:R-:W-:-:S03]  /*0230*/  @!P1 LEA R6, P0, R4, R18, 0x2 ;  /* 0x0000001204069211 */ /* 0x020fc600078010ff */
[----:B------:R-:W-:-:S05]  /*0240*/  @!P1 IMAD.IADD R11, R5, 0x1, R7 ;  /* 0x00000001050b9824 */ /* 0x000fca00078e0207 */
[----:B------:R-:W-:-:S05]  /*0250*/  @!P1 LEA.HI.X R7, R4, R19, R11, 0x2, P0 ;  /* 0x0000001304079211 */ /* 0x000fca00000f140b */
[----:B------:R-:W4:Y:S01]  /*0260*/  @!P1 LDG.E R13, desc[UR6][R6.64] ;  /* 0x00000006060d9981 */ /* 0x000f22000c1e1900 */
[----:B--2---:R-:W-:-:S04]  /*0270*/  LEA R10, P0, R4, UR8, 0x2 ;  /* 0x00000008040a7c11 */ /* 0x004fc8000f8010ff */
[----:B------:R-:W-:Y:S02]  /*0280*/  LEA.HI.X R11, R4, UR9, R11, 0x2, P0 ;  /* 0x00000009040b7c11 */ /* 0x000fe400080f140b */
[----:B0-----:R-:W-:-:S05]  /*0290*/  IADD3 R17, P0, PT, R17, UR4, RZ ;  /* 0x0000000411117c10 */ /* 0x001fca000ff1e0ff */
[----:B------:R-:W-:Y:S01]  /*02a0*/  IMAD.X R0, RZ, RZ, R0, P0 ;  /* 0x000000ffff007224 */ /* 0x000fe200000e0600 */
[----:B------:R-:W-:-:S04]  /*02b0*/  ISETP.GE.U32.AND P0, PT, R17, R2, PT ;  /* 0x000000021100720c */ /* 0x000fc80003f06070 */
[----:B------:R-:W-:Y:S01]  /*02c0*/  ISETP.GE.U32.AND.EX P0, PT, R0, R3, PT, P0 ;  /* 0x000000030000720c */ /* 0x000fe20003f06100 */
[----:B----4-:R3:W-:-:S12]  /*02d0*/  STG.E desc[UR6][R10.64], R13 ;  /* 0x0000000d0a007986 */ /* 0x0107d8000c101906 */
[----:B------:R-:W-:Y:S05]  /*02e0*/  @!P0 BRA `(.L_x_0) ;  /* 0xfffffffc00988947 */ /* 0x000fea000383ffff */
[----:B------:R-:W-:Y:S05]  /*02f0*/  EXIT ;  /* 0x000000000000794d */ /* 0x000fea0003800000 */
.L_x_1:
[----:B------:R-:W-:-:S00]  /*0300*/  BRA `(.L_x_1) ;  /* 0xfffffffc00fc7947 */ /* 0x000fc0000383ffff */
[----:B------:R-:W-:-:S00]  /*0310*/  NOP ;  /* 0x0000000000007918 */ /* 0x000fc00000000000 */
        /* <DEDUP_REMOVED lines=14> */
.L_x_4:


//--------------------- .text._ZN32_GLOBAL__N__7474bd2d_4_k_cu_main22extract_cache_from_oneIfEEvPT_mmS2_ --------------------------
	.section	.text._ZN32_GLOBAL__N__7474bd2d_4_k_cu_main22extract_cache_from_oneIfEEvPT_mmS2_,"ax",@progbits
	.align	128
.text._ZN32_GLOBAL__N__7474bd2d_4_k_cu_main22extract_cache_from_oneIfEEvPT_mmS2_:
        .type           _ZN32_GLOBAL__N__7474bd2d_4_k_cu_main22extract_cache_from_oneIfEEvPT_mmS2_,@function
        .size           _ZN32_GLOBAL__N__7474bd2d_4_k_cu_main22extract_cache_from_oneIfEEvPT_mmS2_,(.L_x_5 - _ZN32_GLOBAL__N__7474bd2d_4_k_cu_main22extract_cache_from_oneIfEEvPT_mmS2_)
        .other          _ZN32_GLOBAL__N__7474bd2d_4_k_cu_main22extract_cache_from_oneIfEEvPT_mmS2_,@"STO_CUDA_ENTRY STV_DEFAULT"
_ZN32_GLOBAL__N__7474bd2d_4_k_cu_main22extract_cache_from_oneIfEEvPT_mmS2_:
        /* <DEDUP_REMOVED lines=14> */
[----:B------:R-:W-:Y:S01]  /*00e0*/  IMAD.MOV.U32 R6, RZ, RZ, R0 ;  /* 0x000000ffff067224 */ /* 0x000fe200078e0000 */
[----:B------:R-:W0:Y:S01]  /*00f0*/  LDCU UR4, c[0x0][0x360] ;  /* 0x00006c00ff0477ac */ /* 0x000e220008000800 */
[----:B------:R-:W-:Y:S01]  /*0100*/  IMAD.MOV.U32 R9, RZ, RZ, RZ ;  /* 0x000000ffff097224 */ /* 0x000fe200078e00ff */
[----:B------:R-:W1:Y:S01]  /*0110*/  LDCU.64 UR6, c[0x0][0x358] ;  /* 0x00006b00ff0677ac */ /* 0x000e620008000a00 */
[----:B------:R-:W2:Y:S01]  /*0120*/  LDCU.64 UR10, c[0x0][0x398] ;  /* 0x00007300ff0a77ac */ /* 0x000ea20008000a00 */
[----:B------:R-:W3:Y:S04]  /*0130*/  LDCU.64 UR12, c[0x0][0x380] ;  /* 0x00007000ff0c77ac */ /* 0x000ee80008000a00 */
.L_x_2:
[----:B------:R-:W-:Y:S02]  /*0140*/  IMAD.MOV.U32 R2, RZ, RZ, R6 ;  /* 0x000000ffff027224 */ /* 0x000fe400078e0006 */
[----:B----4-:R-:W-:Y:S02]  /*0150*/  IMAD.MOV.U32 R3, RZ, RZ, R9 ;  /* 0x000000ffff037224 */ /* 0x010fe400078e0009 */
[----:B------:R-:W-:-:S04]  /*0160*/  IMAD.WIDE.U32 R2, R7, UR8, R2 ;  /* 0x0000000807027c25 */ /* 0x000fc8000f8e0002 */
[----:B------:R-:W-:Y:S02]  /*0170*/  IMAD R3, R7, UR9, R3 ;  /* 0x0000000907037c24 */ /* 0x000fe4000f8e0203 */
[----:B------:R-:W-:-:S03]  /*0180*/  IMAD.SHL.U32 R4, R2, 0x4, RZ ;  /* 0x0000000402047824 */ /* 0x000fc600078e00ff */
[----:B------:R-:W-:Y:S02]  /*0190*/  SHF.L.U64.HI R0, R2, 0x2, R3 ;  /* 0x0000000202007819 */ /* 0x000fe40000010203 */
[----:B--2---:R-:W-:-:S04]  /*01a0*/  IADD3 R2, P0, PT, R4, UR10, RZ ;  /* 0x0000000a04027c10 */ /* 0x004fc8000ff1e0ff */
[----:B------:R-:W-:-:S06]  /*01b0*/  IADD3.X R3, PT, PT, R0, UR11, RZ, P0, !PT ;  /* 0x0000000b00037c10 */ /* 0x000fcc00087fe4ff */
[----:B-1----:R-:W2:Y:S01]  /*01c0*/  LDG.E R3, desc[UR6][R2.64] ;  /* 0x0000000602037981 */ /* 0x002ea2000c1e1900 */
[----:B---3--:R-:W-:-:S04]  /*01d0*/  IADD3 R4, P0, PT, R4, UR12, RZ ;  /* 0x0000000c04047c10 */ /* 0x008fc8000ff1e0ff */
[----:B------:R-:W-:Y:S02]  /*01e0*/  IADD3.X R5, PT, PT, R0, UR13, RZ, P0, !PT ;  /* 0x0000000d00057c10 */ /* 0x000fe400087fe4ff */
[----:B0-----:R-:W-:-:S05]  /*01f0*/  IADD3 R6, P0, PT, R6, UR4, RZ ;  /* 0x0000000406067c10 */ /* 0x001fca000ff1e0ff */
[----:B------:R-:W-:Y:S01]  /*0200*/  IMAD.X R9, RZ, RZ, R9, P0 ;  /* 0x000000ffff097224 */ /* 0x000fe200000e0609 */
[----:B------:R-:W-:-:S04]  /*0210*/  ISETP.GE.U32.AND P0, PT, R6, UR8, PT ;  /* 0x0000000806007c0c */ /* 0x000fc8000bf06070 */
[----:B------:R-:W-:Y:S01]  /*0220*/  ISETP.GE.U32.AND.EX P0, PT, R9, UR9, PT, P0 ;  /* 0x0000000909007c0c */ /* 0x000fe2000bf06100 */
[----:B--2---:R4:W-:-:S12]  /*0230*/  STG.E desc[UR6][R4.64], R3 ;  /* 0x0000000304007986 */ /* 0x0049d8000c101906 */
[----:B------:R-:W-:Y:S05]  /*0240*/  @!P0 BRA `(.L_x_2) ;  /* 0xfffffffc00bc8947 */ /* 0x000fea000383ffff */
[----:B------:R-:W-:Y:S05]  /*0250*/  EXIT ;  /* 0x000000000000794d */ /* 0x000fea0003800000 */
.L_x_3:
        /* <DEDUP_REMOVED lines=10> */
.L_x_5:


//--------------------- .nv.shared.reserved.0     --------------------------
	.section	.nv.shared.reserved.0,"aw",@nobits
	.weak		__nv_reservedSMEM_offset_0_alias
	.size		__nv_reservedSMEM_offset_0_alias, 0, 64
	.other		__nv_reservedSMEM_offset_0_alias,@"STO_CUDA_RESERVED_SHARED STV_DEFAULT"
__nv_reservedSMEM_offset_0_alias:
	.zero		0
	.zero		64


//--------------------- .nv.constant0._ZN32_GLOBAL__N__7474bd2d_4_k_cu_main22extract_cache_from_twoIfEEvPT_mmS2_S2_ --------------------------
	.section	.nv.constant0._ZN32_GLOBAL__N__7474bd2d_4_k_cu_main22extract_cache_from_twoIfEEvPT_mmS2_S2_,"a",@progbits
	.sectionflags	@""
	.align	4
.nv.constant0._ZN32_GLOBAL__N__7474bd2d_4_k_cu_main22extract_cache_from_twoIfEEvPT_mmS2_S2_:
	.zero		936


//--------------------- .nv.constant0._ZN32_GLOBAL__N__7474bd2d_4_k_cu_main22extract_cache_from_oneIfEEvPT_mmS2_ --------------------------
	.section	.nv.constant0._ZN32_GLOBAL__N__7474bd2d_4_k_cu_main22extract_cache_from_oneIfEEvPT_mmS2_,"a",@progbits
	.sectionflags	@""
	.align	4
.nv.constant0._ZN32_GLOBAL__N__7474bd2d_4_k_cu_main22extract_cache_from_oneIfEEvPT_mmS2_:
	.zero		928


//--------------------- SYMBOLS --------------------------

	.type		.nv.reservedSmem.offset0,@object
	.size		.nv.reservedSmem.offset0,0x4
